	.headerflags	@"EF_CUDA_TEXMODE_UNIFIED EF_CUDA_64BIT_ADDRESS EF_CUDA_ACCELERATORS EF_CUDA_SM90 EF_CUDA_VIRTUAL_SM(EF_CUDA_SM90)"
	.elftype	@"ET_EXEC"


//--------------------- .nv.info                  --------------------------
	.section	.nv.info,"",@"SHT_CUDA_INFO"
	.align	4


	//----- nvinfo : EIATTR_REGCOUNT
	.align		4
        /*0000*/ 	.byte	0x04, 0x2f
        /*0002*/ 	.short	(.L_3 - .L_2)
	.align		4
.L_2:
        /*0004*/ 	.word	index@(triton_poi_fused__native_batch_norm_legit_no_training_relu_0)
        /*0008*/ 	.word	0x00000010


	//----- nvinfo : EIATTR_MIN_STACK_SIZE
	.align		4
.L_3:
        /*000c*/ 	.byte	0x04, 0x12
        /*000e*/ 	.short	(.L_5 - .L_4)
	.align		4
.L_4:
        /*0010*/ 	.word	index@(triton_poi_fused__native_batch_norm_legit_no_training_relu_0)
        /*0014*/ 	.word	0x00000000


	//----- nvinfo : EIATTR_FRAME_SIZE
	.align		4
.L_5:
        /*0018*/ 	.byte	0x04, 0x11
        /*001a*/ 	.short	(.L_7 - .L_6)
	.align		4
.L_6:
        /*001c*/ 	.word	index@(triton_poi_fused__native_batch_norm_legit_no_training_relu_0)
        /*0020*/ 	.word	0x00000000


	//----- nvinfo : EIATTR_MIN_STACK_SIZE
	.align		4
.L_7:
        /*0024*/ 	.byte	0x04, 0x12
        /*0026*/ 	.short	(.L_9 - .L_8)
	.align		4
.L_8:
        /*0028*/ 	.word	index@(triton_poi_fused__native_batch_norm_legit_no_training_relu_0)
        /*002c*/ 	.word	0x00000000
.L_9:


//--------------------- .nv.info.triton_poi_fused__native_batch_norm_legit_no_training_relu_0 --------------------------
	.section	.nv.info.triton_poi_fused__native_batch_norm_legit_no_training_relu_0,"",@"SHT_CUDA_INFO"
	.sectionflags	@""
	.align	4


	//----- nvinfo : EIATTR_CUDA_API_VERSION
	.align		4
        /*0000*/ 	.byte	0x04, 0x37
        /*0002*/ 	.short	(.L_11 - .L_10)
.L_10:
        /*0004*/ 	.word	0x0000007c


	//----- nvinfo : EIATTR_KPARAM_INFO
	.align		4
.L_11:
        /*0008*/ 	.byte	0x04, 0x17
        /*000a*/ 	.short	(.L_13 - .L_12)
.L_12:
        /*000c*/ 	.word	0x00000000
        /*0010*/ 	.short	0x0004
        /*0012*/ 	.short	0x0020
        /*0014*/ 	.byte	0x00, 0xf0, 0x11, 0x00


	//----- nvinfo : EIATTR_KPARAM_INFO
	.align		4
.L_13:
        /*0018*/ 	.byte	0x04, 0x17
        /*001a*/ 	.short	(.L_15 - .L_14)
.L_14:
        /*001c*/ 	.word	0x00000000
        /*0020*/ 	.short	0x0003
        /*0022*/ 	.short	0x0018
        /*0024*/ 	.byte	0x00, 0xf4, 0x21, 0x00


	//----- nvinfo : EIATTR_KPARAM_INFO
	.align		4
.L_15:
        /*0028*/ 	.byte	0x04, 0x17
        /*002a*/ 	.short	(.L_17 - .L_16)
.L_16:
        /*002c*/ 	.word	0x00000000
        /*0030*/ 	.short	0x0002
        /*0032*/ 	.short	0x0010
        /*0034*/ 	.byte	0x00, 0xf4, 0x21, 0x00


	//----- nvinfo : EIATTR_KPARAM_INFO
	.align		4
.L_17:
        /*0038*/ 	.byte	0x04, 0x17
        /*003a*/ 	.short	(.L_19 - .L_18)
.L_18:
        /*003c*/ 	.word	0x00000000
        /*0040*/ 	.short	0x0001
        /*0042*/ 	.short	0x0008
        /*0044*/ 	.byte	0x00, 0xf4, 0x21, 0x00


	//----- nvinfo : EIATTR_KPARAM_INFO
	.align		4
.L_19:
        /*0048*/ 	.byte	0x04, 0x17
        /*004a*/ 	.short	(.L_21 - .L_20)
.L_20:
        /*004c*/ 	.word	0x00000000
        /*0050*/ 	.short	0x0000
        /*0052*/ 	.short	0x0000
        /*0054*/ 	.byte	0x00, 0xf4, 0x21, 0x00


	//----- nvinfo : EIATTR_SPARSE_MMA_MASK
	.align		4
.L_21:
        /*0058*/ 	.byte	0x03, 0x50
        /*005a*/ 	.short	0x0000


	//----- nvinfo : EIATTR_MAXREG_COUNT
	.align		4
        /*005c*/ 	.byte	0x03, 0x1b
        /*005e*/ 	.short	0x00ff


	//----- nvinfo : EIATTR_EXIT_INSTR_OFFSETS
	.align		4
        /*0060*/ 	.byte	0x04, 0x1c
        /*0062*/ 	.short	(.L_23 - .L_22)


	//   ....[0]....
.L_22:
        /*0064*/ 	.word	0x000003c0


	//   ....[1]....
        /*0068*/ 	.word	0x000003e0


	//----- nvinfo : EIATTR_REQNTID
	.align		4
.L_23:
        /*006c*/ 	.byte	0x04, 0x10
        /*006e*/ 	.short	(.L_25 - .L_24)
.L_24:
        /*0070*/ 	.word	0x00000080
        /*0074*/ 	.word	0x00000001
        /*0078*/ 	.word	0x00000001


	//----- nvinfo : EIATTR_CBANK_PARAM_SIZE
	.align		4
.L_25:
        /*007c*/ 	.byte	0x03, 0x19
        /*007e*/ 	.short	0x0024


	//----- nvinfo : EIATTR_PARAM_CBANK
	.align		4
        /*0080*/ 	.byte	0x04, 0x0a
        /*0082*/ 	.short	(.L_27 - .L_26)
	.align		4
.L_26:
        /*0084*/ 	.word	index@(.nv.constant0.triton_poi_fused__native_batch_norm_legit_no_training_relu_0)
        /*0088*/ 	.short	0x0210
        /*008a*/ 	.short	0x0024


	//----- nvinfo : EIATTR_SW_WAR
	.align		4
.L_27:
        /*008c*/ 	.byte	0x04, 0x36
        /*008e*/ 	.short	(.L_29 - .L_28)
.L_28:
        /*0090*/ 	.word	0x00000008
.L_29:


//--------------------- .nv.callgraph             --------------------------
	.section	.nv.callgraph,"",@"SHT_CUDA_CALLGRAPH"
	.align	4
	.sectionentsize	8
	.align		4
        /*0000*/ 	.word	0x00000000
	.align		4
        /*0004*/ 	.word	0xffffffff
	.align		4
        /*0008*/ 	.word	0x00000000
	.align		4
        /*000c*/ 	.word	0xfffffffe
	.align		4
        /*0010*/ 	.word	0x00000000
	.align		4
        /*0014*/ 	.word	0xfffffffd
	.align		4
        /*0018*/ 	.word	0x00000000
	.align		4
        /*001c*/ 	.word	0xfffffffc


//--------------------- .nv.constant4             --------------------------
	.section	.nv.constant4,"a",@progbits
	.align	8
	.align		8
.nv.constant4:
        /*0000*/ 	.dword	_$_str
	.align		8
        /*0008*/ 	.dword	_$_str_$_2


//--------------------- .text.triton_poi_fused__native_batch_norm_legit_no_training_relu_0 --------------------------
	.section	.text.triton_poi_fused__native_batch_norm_legit_no_training_relu_0,"ax",@progbits
	.align	128
        .global         triton_poi_fused__native_batch_norm_legit_no_training_relu_0
        .type           triton_poi_fused__native_batch_norm_legit_no_training_relu_0,@function
        .size           triton_poi_fused__native_batch_norm_legit_no_training_relu_0,(.L_x_1 - triton_poi_fused__native_batch_norm_legit_no_training_relu_0)
        .other          triton_poi_fused__native_batch_norm_legit_no_training_relu_0,@"STO_CUDA_ENTRY STV_DEFAULT"
triton_poi_fused__native_batch_norm_legit_no_training_relu_0:
.text.triton_poi_fused__native_batch_norm_legit_no_training_relu_0:
[----:B------:R-:W0:Y:S02]  /*0000*/  LDC R1, c[0x0][0x28] ;  /* 0x00000a00ff017b82 */ /* 0x000e240000000800 */
[----:B------:R-:W1:Y:S01]  /*0010*/  S2R R0, SR_TID.X ;  /* 0x0000000000007919 */ /* 0x000e620000002100 */
[----:B------:R-:W2:Y:S01]  /*0020*/  LDC.64 R8, c[0x0][0x220] ;  /* 0x00008800ff087b82 */ /* 0x000ea20000000a00 */
[----:B------:R-:W-:Y:S01]  /*0030*/  CS2R R12, SRZ ;  /* 0x00000000000c7805 */ /* 0x000fe2000001ff00 */
[----:B------:R-:W-:Y:S01]  /*0040*/  ULDC.64 UR4, c[0x0][0x208] ;  /* 0x0000820000047ab9 */ /* 0x000fe20000000a00 */
[----:B------:R-:W3:Y:S05]  /*0050*/  S2R R5, SR_CTAID.X ;  /* 0x0000000000057919 */ /* 0x000eea0000002500 */
[----:B------:R-:W4:Y:S01]  /*0060*/  LDC.64 R6, c[0x0][0x218] ;  /* 0x00008600ff067b82 */ /* 0x000f220000000a00 */
[----:B-1----:R-:W-:Y:S01]  /*0070*/  IMAD.SHL.U32 R0, R0, 0x2, RZ ;  /* 0x0000000200007824 */ /* 0x002fe200078e00ff */
[----:B---3--:R-:W-:-:S04]  /*0080*/  SHF.R.S32.HI R3, RZ, 0x17, R5 ;  /* 0x00000017ff037819 */ /* 0x008fc80000011405 */
[----:B------:R-:W-:Y:S02]  /*0090*/  LOP3.LUT R0, R0, 0xfe, RZ, 0xc0, !PT ;  /* 0x000000fe00007812 */ /* 0x000fe400078ec0ff */
[----:B------:R-:W-:-:S03]  /*00a0*/  SGXT R3, R3, 0x1 ;  /* 0x000000010303781a */ /* 0x000fc60000000200 */
[----:B------:R-:W-:Y:S02]  /*00b0*/  IMAD R0, R5, 0x100, R0 ;  /* 0x0000010005007824 */ /* 0x000fe400078e0200 */
[----:B------:R-:W1:Y:S03]  /*00c0*/  LDC.64 R4, c[0x0][0x210] ;  /* 0x00008400ff047b82 */ /* 0x000e660000000a00 */
[----:B------:R-:W-:Y:S02]  /*00d0*/  LEA.HI R3, R3, R0, RZ, 0x4 ;  /* 0x0000000003037211 */ /* 0x000fe400078f20ff */
[----:B------:R-:W-:Y:S02]  /*00e0*/  ISETP.GE.AND P0, PT, R0, 0x100, PT ;  /* 0x000001000000780c */ /* 0x000fe40003f06270 */
[----:B------:R-:W-:-:S04]  /*00f0*/  SHF.R.S32.HI R3, RZ, 0x4, R3 ;  /* 0x00000004ff037819 */ /* 0x000fc80000011403 */
[----:B------:R-:W-:-:S04]  /*0100*/  LEA.HI R2, R3, R3, RZ, 0x2 ;  /* 0x0000000303027211 */ /* 0x000fc800078f10ff */
[----:B------:R-:W-:-:S04]  /*0110*/  LOP3.LUT R2, R2, 0xfffffffc, RZ, 0xc0, !PT ;  /* 0xfffffffc02027812 */ /* 0x000fc800078ec0ff */
[----:B------:R-:W-:-:S05]  /*0120*/  IADD3 R3, R3, -R2, RZ ;  /* 0x8000000203037210 */ /* 0x000fca0007ffe0ff */
[----:B--2---:R-:W-:-:S05]  /*0130*/  IMAD.WIDE R8, R3, 0x4, R8 ;  /* 0x0000000403087825 */ /* 0x004fca00078e0208 */
[----:B------:R-:W2:Y:S04]  /*0140*/  @!P0 LDG.E.EL R12, desc[UR4][R8.64] ;  /* 0x00000004080c8981 */ /* 0x000ea8000c2e1900 */
[----:B------:R-:W3:Y:S01]  /*0150*/  @!P0 LDG.E.EL R13, desc[UR4][R8.64] ;  /* 0x00000004080d8981 */ /* 0x000ee2000c2e1900 */
[----:B----4-:R-:W-:Y:S01]  /*0160*/  IMAD.WIDE R6, R3, 0x4, R6 ;  /* 0x0000000403067825 */ /* 0x010fe200078e0206 */
[----:B------:R-:W-:Y:S02]  /*0170*/  CS2R R2, SRZ ;  /* 0x0000000000027805 */ /* 0x000fe4000001ff00 */
[----:B------:R-:W-:Y:S01]  /*0180*/  CS2R R10, SRZ ;  /* 0x00000000000a7805 */ /* 0x000fe2000001ff00 */
[----:B-1----:R-:W-:-:S05]  /*0190*/  IMAD.WIDE R4, R0, 0x4, R4 ;  /* 0x0000000400047825 */ /* 0x002fca00078e0204 */
[----:B------:R-:W4:Y:S04]  /*01a0*/  @!P0 LDG.E.EL R11, desc[UR4][R6.64] ;  /* 0x00000004060b8981 */ /* 0x000f28000c2e1900 */
[----:B------:R1:W4:Y:S04]  /*01b0*/  @!P0 LDG.E.64 R2, desc[UR4][R4.64] ;  /* 0x0000000404028981 */ /* 0x000328000c1e1b00 */
[----:B------:R5:W4:Y:S01]  /*01c0*/  @!P0 LDG.E.EL R10, desc[UR4][R6.64] ;  /* 0x00000004060a8981 */ /* 0x000b22000c2e1900 */
[----:B-1----:R-:W1:Y:S01]  /*01d0*/  LDC.64 R4, c[0x0][0x228] ;  /* 0x00008a00ff047b82 */ /* 0x002e620000000a00 */
[----:B-----5:R-:W-:-:S02]  /*01e0*/  IMAD.MOV.U32 R6, RZ, RZ, 0x3e800000 ;  /* 0x3e800000ff067424 */ /* 0x020fc400078e00ff */
[----:B-1----:R-:W-:-:S04]  /*01f0*/  IMAD.WIDE R4, R0, 0x4, R4 ;  /* 0x0000000400047825 */ /* 0x002fc800078e0204 */
[----:B--2---:R-:W-:Y:S01]  /*0200*/  FADD R12, R12, 9.9999997473787516356e-06 ;  /* 0x3727c5ac0c0c7421 */ /* 0x004fe20000000000 */
[----:B---3--:R-:W-:-:S03]  /*0210*/  FADD R13, R13, 9.9999997473787516356e-06 ;  /* 0x3727c5ac0d0d7421 */ /* 0x008fc60000000000 */
[----:B------:R-:W1:Y:S08]  /*0220*/  MUFU.SQRT R8, R12 ;  /* 0x0000000c00087308 */ /* 0x000e700000002000 */
[----:B------:R-:W2:Y:S01]  /*0230*/  MUFU.SQRT R9, R13 ;  /* 0x0000000d00097308 */ /* 0x000ea20000002000 */
[C---:B-1----:R-:W-:Y:S02]  /*0240*/  FSETP.GT.AND P1, PT, R8.reuse, 8.50705917302346158658e+37, PT ;  /* 0x7e8000000800780b */ /* 0x042fe40003f24000 */
[----:B------:R-:W-:-:S02]  /*0250*/  FSETP.GEU.AND P3, PT, R8, 1.175494350822287508e-38, PT ;  /* 0x008000000800780b */ /* 0x000fc40003f6e000 */
[C---:B--2---:R-:W-:Y:S02]  /*0260*/  FSETP.GT.AND P2, PT, R9.reuse, 8.50705917302346158658e+37, PT ;  /* 0x7e8000000900780b */ /* 0x044fe40003f44000 */
[----:B------:R-:W-:-:S07]  /*0270*/  FSETP.GEU.AND P4, PT, R9, 1.175494350822287508e-38, PT ;  /* 0x008000000900780b */ /* 0x000fce0003f8e000 */
[----:B------:R-:W-:-:S04]  /*0280*/  @P1 FMUL R8, R8, 0.25 ;  /* 0x3e80000008081820 */ /* 0x000fc80000400000 */
[----:B------:R-:W-:Y:S01]  /*0290*/  @!P3 FMUL R8, R8, 16777216 ;  /* 0x4b8000000808b820 */ /* 0x000fe20000400000 */
[----:B------:R-:W-:-:S04]  /*02a0*/  @P2 FMUL R9, R9, 0.25 ;  /* 0x3e80000009092820 */ /* 0x000fc80000400000 */
[----:B------:R-:W-:Y:S01]  /*02b0*/  @!P4 FMUL R9, R9, 16777216 ;  /* 0x4b8000000909c820 */ /* 0x000fe20000400000 */
[----:B------:R-:W1:Y:S01]  /*02c0*/  MUFU.RCP R8, R8 ;  /* 0x0000000800087308 */ /* 0x000e620000001000 */
[----:B------:R-:W-:-:S07]  /*02d0*/  FSEL R7, R6, 1, P1 ;  /* 0x3f80000006077808 */ /* 0x000fce0000800000 */
[----:B------:R-:W2:Y:S01]  /*02e0*/  MUFU.RCP R9, R9 ;  /* 0x0000000900097308 */ /* 0x000ea20000001000 */
[----:B------:R-:W-:Y:S01]  /*02f0*/  FSEL R6, R6, 1, P2 ;  /* 0x3f80000006067808 */ /* 0x000fe20001000000 */
[----:B------:R-:W-:-:S04]  /*0300*/  @!P3 FMUL R7, R7, 16777216 ;  /* 0x4b8000000707b820 */ /* 0x000fc80000400000 */
[----:B------:R-:W-:Y:S01]  /*0310*/  @!P4 FMUL R6, R6, 16777216 ;  /* 0x4b8000000606c820 */ /* 0x000fe20000400000 */
[----:B-1----:R-:W-:Y:S01]  /*0320*/  FMUL R7, R8, R7 ;  /* 0x0000000708077220 */ /* 0x002fe20000400000 */
[----:B----4-:R-:W-:Y:S01]  /*0330*/  FADD R2, -R11, R2 ;  /* 0x000000020b027221 */ /* 0x010fe20000000100 */
[----:B------:R-:W-:Y:S01]  /*0340*/  FADD R3, -R10, R3 ;  /* 0x000000030a037221 */ /* 0x000fe20000000100 */
[----:B--2---:R-:W-:Y:S02]  /*0350*/  FMUL R6, R9, R6 ;  /* 0x0000000609067220 */ /* 0x004fe40000400000 */
[----:B------:R-:W-:Y:S02]  /*0360*/  FMUL R2, R2, R7 ;  /* 0x0000000702027220 */ /* 0x000fe40000400000 */
[----:B------:R-:W-:-:S03]  /*0370*/  FMUL R3, R3, R6 ;  /* 0x0000000603037220 */ /* 0x000fc60000400000 */
[C---:B------:R-:W-:Y:S02]  /*0380*/  FSETP.GEU.AND P1, PT, R2.reuse, RZ, PT ;  /* 0x000000ff0200720b */ /* 0x040fe40003f2e000 */
[C---:B------:R-:W-:Y:S02]  /*0390*/  FSETP.GEU.AND P2, PT, R3.reuse, RZ, PT ;  /* 0x000000ff0300720b */ /* 0x040fe40003f4e000 */
[----:B------:R-:W-:Y:S02]  /*03a0*/  FSEL R2, R2, RZ, P1 ;  /* 0x000000ff02027208 */ /* 0x000fe40000800000 */
[----:B------:R-:W-:Y:S01]  /*03b0*/  FSEL R3, R3, RZ, P2 ;  /* 0x000000ff03037208 */ /* 0x000fe20001000000 */
[----:B------:R-:W-:Y:S08]  /*03c0*/  @P0 EXIT ;  /* 0x000000000000094d */ /* 0x000ff00003800000 */
[----:B------:R-:W-:Y:S01]  /*03d0*/  STG.E.64 desc[UR4][R4.64], R2 ;  /* 0x0000000204007986 */ /* 0x000fe2000c101b04 */
[----:B------:R-:W-:Y:S05]  /*03e0*/  EXIT ;  /* 0x000000000000794d */ /* 0x000fea0003800000 */
.L_x_0:
[----:B------:R-:W-:-:S00]  /*03f0*/  BRA `(.L_x_0) ;  /* 0xfffffffc00fc7947 */ /* 0x000fc0000383ffff */
[----:B------:R-:W-:-:S00]  /*0400*/  NOP ;  /* 0x0000000000007918 */ /* 0x000fc00000000000 */
[----:B------:R-:W-:-:S00]  /*0410*/  NOP ;  /* 0x0000000000007918 */ /* 0x000fc00000000000 */
[----:B------:R-:W-:-:S00]  /*0420*/  NOP ;  /* 0x0000000000007918 */ /* 0x000fc00000000000 */
[----:B------:R-:W-:-:S00]  /*0430*/  NOP ;  /* 0x0000000000007918 */ /* 0x000fc00000000000 */
[----:B------:R-:W-:-:S00]  /*0440*/  NOP ;  /* 0x0000000000007918 */ /* 0x000fc00000000000 */
[----:B------:R-:W-:-:S00]  /*0450*/  NOP ;  /* 0x0000000000007918 */ /* 0x000fc00000000000 */
[----:B------:R-:W-:-:S00]  /*0460*/  NOP ;  /* 0x0000000000007918 */ /* 0x000fc00000000000 */
[----:B------:R-:W-:-:S00]  /*0470*/  NOP ;  /* 0x0000000000007918 */ /* 0x000fc00000000000 */
.L_x_1:


//--------------------- .nv.global.init           --------------------------
	.section	.nv.global.init,"aw",@progbits
.nv.global.init:
	.type		_$_str,@object
	.size		_$_str,(_$_str_$_2 - _$_str)
_$_str:
        /*0000*/ 	.byte	0x5f, 0x5f, 0x43, 0x55, 0x44, 0x41, 0x5f, 0x46, 0x54, 0x5a, 0x00
	.type		_$_str_$_2,@object
	.size		_$_str_$_2,(.L_1 - _$_str_$_2)
_$_str_$_2:
        /*000b*/ 	.byte	0x5f, 0x5f, 0x43, 0x55, 0x44, 0x41, 0x5f, 0x50, 0x52, 0x45, 0x43, 0x5f, 0x53, 0x51, 0x52, 0x54
        /*001b*/ 	.byte	0x00
.L_1:


//--------------------- .nv.constant0.triton_poi_fused__native_batch_norm_legit_no_training_relu_0 --------------------------
	.section	.nv.constant0.triton_poi_fused__native_batch_norm_legit_no_training_relu_0,"a",@progbits
	.sectionflags	@""
	.align	4
.nv.constant0.triton_poi_fused__native_batch_norm_legit_no_training_relu_0:
	.zero		564
